//
// Generated by NVIDIA NVVM Compiler
//
// Compiler Build ID: CL-36424714
// Cuda compilation tools, release 13.0, V13.0.88
// Based on NVVM 20.0.0
//

.version 9.0
.target sm_100
.address_size 64

	// .globl	_Z30kernel_vectores_indice_cercanoPKfS0_iiPfPi

.visible .entry _Z30kernel_vectores_indice_cercanoPKfS0_iiPfPi(
	.param .u64 .ptr .align 1 _Z30kernel_vectores_indice_cercanoPKfS0_iiPfPi_param_0,
	.param .u64 .ptr .align 1 _Z30kernel_vectores_indice_cercanoPKfS0_iiPfPi_param_1,
	.param .u32 _Z30kernel_vectores_indice_cercanoPKfS0_iiPfPi_param_2,
	.param .u32 _Z30kernel_vectores_indice_cercanoPKfS0_iiPfPi_param_3,
	.param .u64 .ptr .align 1 _Z30kernel_vectores_indice_cercanoPKfS0_iiPfPi_param_4,
	.param .u64 .ptr .align 1 _Z30kernel_vectores_indice_cercanoPKfS0_iiPfPi_param_5
)
{
	.reg .pred 	%p<12>;
	.reg .b32 	%r<40>;
	.reg .b32 	%f<143>;
	.reg .b64 	%rd<31>;

	ld.param.u64 	%rd12, [_Z30kernel_vectores_indice_cercanoPKfS0_iiPfPi_param_0];
	ld.param.u64 	%rd13, [_Z30kernel_vectores_indice_cercanoPKfS0_iiPfPi_param_1];
	ld.param.u32 	%r24, [_Z30kernel_vectores_indice_cercanoPKfS0_iiPfPi_param_2];
	ld.param.u32 	%r23, [_Z30kernel_vectores_indice_cercanoPKfS0_iiPfPi_param_3];
	ld.param.u64 	%rd14, [_Z30kernel_vectores_indice_cercanoPKfS0_iiPfPi_param_4];
	ld.param.u64 	%rd11, [_Z30kernel_vectores_indice_cercanoPKfS0_iiPfPi_param_5];
	cvta.to.global.u64 	%rd1, %rd13;
	cvta.to.global.u64 	%rd2, %rd12;
	cvta.to.global.u64 	%rd3, %rd14;
	mov.u32 	%r25, %ctaid.x;
	mov.u32 	%r26, %ntid.x;
	mov.u32 	%r27, %tid.x;
	mad.lo.s32 	%r1, %r25, %r26, %r27;
	setp.ge.s32 	%p1, %r1, %r24;
	@%p1 bra 	$L__BB0_16;
	setp.lt.s32 	%p2, %r23, 1;
	mov.f32 	%f142, 0f00000000;
	@%p2 bra 	$L__BB0_14;
	mul.lo.s32 	%r2, %r23, %r1;
	and.b32  	%r3, %r23, 15;
	setp.lt.u32 	%p3, %r23, 16;
	mov.f32 	%f142, 0f00000000;
	mov.b32 	%r36, 0;
	@%p3 bra 	$L__BB0_5;
	and.b32  	%r36, %r23, 2147483632;
	neg.s32 	%r34, %r36;
	add.s64 	%rd4, %rd2, 32;
	add.s64 	%rd29, %rd1, 32;
	mov.f32 	%f142, 0f00000000;
	mov.u32 	%r33, %r2;
$L__BB0_4:
	.pragma "nounroll";
	mul.wide.s32 	%rd15, %r33, 4;
	add.s64 	%rd16, %rd4, %rd15;
	ld.global.nc.f32 	%f19, [%rd16+-32];
	ld.global.nc.f32 	%f20, [%rd29+-32];
	sub.f32 	%f21, %f19, %f20;
	fma.rn.f32 	%f22, %f21, %f21, %f142;
	ld.global.nc.f32 	%f23, [%rd16+-28];
	ld.global.nc.f32 	%f24, [%rd29+-28];
	sub.f32 	%f25, %f23, %f24;
	fma.rn.f32 	%f26, %f25, %f25, %f22;
	ld.global.nc.f32 	%f27, [%rd16+-24];
	ld.global.nc.f32 	%f28, [%rd29+-24];
	sub.f32 	%f29, %f27, %f28;
	fma.rn.f32 	%f30, %f29, %f29, %f26;
	ld.global.nc.f32 	%f31, [%rd16+-20];
	ld.global.nc.f32 	%f32, [%rd29+-20];
	sub.f32 	%f33, %f31, %f32;
	fma.rn.f32 	%f34, %f33, %f33, %f30;
	ld.global.nc.f32 	%f35, [%rd16+-16];
	ld.global.nc.f32 	%f36, [%rd29+-16];
	sub.f32 	%f37, %f35, %f36;
	fma.rn.f32 	%f38, %f37, %f37, %f34;
	ld.global.nc.f32 	%f39, [%rd16+-12];
	ld.global.nc.f32 	%f40, [%rd29+-12];
	sub.f32 	%f41, %f39, %f40;
	fma.rn.f32 	%f42, %f41, %f41, %f38;
	ld.global.nc.f32 	%f43, [%rd16+-8];
	ld.global.nc.f32 	%f44, [%rd29+-8];
	sub.f32 	%f45, %f43, %f44;
	fma.rn.f32 	%f46, %f45, %f45, %f42;
	ld.global.nc.f32 	%f47, [%rd16+-4];
	ld.global.nc.f32 	%f48, [%rd29+-4];
	sub.f32 	%f49, %f47, %f48;
	fma.rn.f32 	%f50, %f49, %f49, %f46;
	ld.global.nc.f32 	%f51, [%rd16];
	ld.global.nc.f32 	%f52, [%rd29];
	sub.f32 	%f53, %f51, %f52;
	fma.rn.f32 	%f54, %f53, %f53, %f50;
	ld.global.nc.f32 	%f55, [%rd16+4];
	ld.global.nc.f32 	%f56, [%rd29+4];
	sub.f32 	%f57, %f55, %f56;
	fma.rn.f32 	%f58, %f57, %f57, %f54;
	ld.global.nc.f32 	%f59, [%rd16+8];
	ld.global.nc.f32 	%f60, [%rd29+8];
	sub.f32 	%f61, %f59, %f60;
	fma.rn.f32 	%f62, %f61, %f61, %f58;
	ld.global.nc.f32 	%f63, [%rd16+12];
	ld.global.nc.f32 	%f64, [%rd29+12];
	sub.f32 	%f65, %f63, %f64;
	fma.rn.f32 	%f66, %f65, %f65, %f62;
	ld.global.nc.f32 	%f67, [%rd16+16];
	ld.global.nc.f32 	%f68, [%rd29+16];
	sub.f32 	%f69, %f67, %f68;
	fma.rn.f32 	%f70, %f69, %f69, %f66;
	ld.global.nc.f32 	%f71, [%rd16+20];
	ld.global.nc.f32 	%f72, [%rd29+20];
	sub.f32 	%f73, %f71, %f72;
	fma.rn.f32 	%f74, %f73, %f73, %f70;
	ld.global.nc.f32 	%f75, [%rd16+24];
	ld.global.nc.f32 	%f76, [%rd29+24];
	sub.f32 	%f77, %f75, %f76;
	fma.rn.f32 	%f78, %f77, %f77, %f74;
	ld.global.nc.f32 	%f79, [%rd16+28];
	ld.global.nc.f32 	%f80, [%rd29+28];
	sub.f32 	%f81, %f79, %f80;
	fma.rn.f32 	%f142, %f81, %f81, %f78;
	add.s32 	%r34, %r34, 16;
	add.s32 	%r33, %r33, 16;
	add.s64 	%rd29, %rd29, 64;
	setp.ne.s32 	%p4, %r34, 0;
	@%p4 bra 	$L__BB0_4;
$L__BB0_5:
	setp.eq.s32 	%p5, %r3, 0;
	@%p5 bra 	$L__BB0_14;
	and.b32  	%r11, %r23, 7;
	setp.lt.u32 	%p6, %r3, 8;
	@%p6 bra 	$L__BB0_8;
	add.s32 	%r29, %r36, %r2;
	mul.wide.s32 	%rd17, %r29, 4;
	add.s64 	%rd18, %rd2, %rd17;
	ld.global.nc.f32 	%f83, [%rd18];
	mul.wide.u32 	%rd19, %r36, 4;
	add.s64 	%rd20, %rd1, %rd19;
	ld.global.nc.f32 	%f84, [%rd20];
	sub.f32 	%f85, %f83, %f84;
	fma.rn.f32 	%f86, %f85, %f85, %f142;
	ld.global.nc.f32 	%f87, [%rd18+4];
	ld.global.nc.f32 	%f88, [%rd20+4];
	sub.f32 	%f89, %f87, %f88;
	fma.rn.f32 	%f90, %f89, %f89, %f86;
	ld.global.nc.f32 	%f91, [%rd18+8];
	ld.global.nc.f32 	%f92, [%rd20+8];
	sub.f32 	%f93, %f91, %f92;
	fma.rn.f32 	%f94, %f93, %f93, %f90;
	ld.global.nc.f32 	%f95, [%rd18+12];
	ld.global.nc.f32 	%f96, [%rd20+12];
	sub.f32 	%f97, %f95, %f96;
	fma.rn.f32 	%f98, %f97, %f97, %f94;
	ld.global.nc.f32 	%f99, [%rd18+16];
	ld.global.nc.f32 	%f100, [%rd20+16];
	sub.f32 	%f101, %f99, %f100;
	fma.rn.f32 	%f102, %f101, %f101, %f98;
	ld.global.nc.f32 	%f103, [%rd18+20];
	ld.global.nc.f32 	%f104, [%rd20+20];
	sub.f32 	%f105, %f103, %f104;
	fma.rn.f32 	%f106, %f105, %f105, %f102;
	ld.global.nc.f32 	%f107, [%rd18+24];
	ld.global.nc.f32 	%f108, [%rd20+24];
	sub.f32 	%f109, %f107, %f108;
	fma.rn.f32 	%f110, %f109, %f109, %f106;
	ld.global.nc.f32 	%f111, [%rd18+28];
	ld.global.nc.f32 	%f112, [%rd20+28];
	sub.f32 	%f113, %f111, %f112;
	fma.rn.f32 	%f142, %f113, %f113, %f110;
	add.s32 	%r36, %r36, 8;
$L__BB0_8:
	setp.eq.s32 	%p7, %r11, 0;
	@%p7 bra 	$L__BB0_14;
	and.b32  	%r14, %r23, 3;
	setp.lt.u32 	%p8, %r11, 4;
	@%p8 bra 	$L__BB0_11;
	add.s32 	%r30, %r36, %r2;
	mul.wide.s32 	%rd21, %r30, 4;
	add.s64 	%rd22, %rd2, %rd21;
	ld.global.nc.f32 	%f115, [%rd22];
	mul.wide.u32 	%rd23, %r36, 4;
	add.s64 	%rd24, %rd1, %rd23;
	ld.global.nc.f32 	%f116, [%rd24];
	sub.f32 	%f117, %f115, %f116;
	fma.rn.f32 	%f118, %f117, %f117, %f142;
	ld.global.nc.f32 	%f119, [%rd22+4];
	ld.global.nc.f32 	%f120, [%rd24+4];
	sub.f32 	%f121, %f119, %f120;
	fma.rn.f32 	%f122, %f121, %f121, %f118;
	ld.global.nc.f32 	%f123, [%rd22+8];
	ld.global.nc.f32 	%f124, [%rd24+8];
	sub.f32 	%f125, %f123, %f124;
	fma.rn.f32 	%f126, %f125, %f125, %f122;
	ld.global.nc.f32 	%f127, [%rd22+12];
	ld.global.nc.f32 	%f128, [%rd24+12];
	sub.f32 	%f129, %f127, %f128;
	fma.rn.f32 	%f142, %f129, %f129, %f126;
	add.s32 	%r36, %r36, 4;
$L__BB0_11:
	setp.eq.s32 	%p9, %r14, 0;
	@%p9 bra 	$L__BB0_14;
	mul.wide.u32 	%rd25, %r36, 4;
	add.s64 	%rd30, %rd1, %rd25;
	add.s32 	%r39, %r36, %r2;
	neg.s32 	%r38, %r14;
$L__BB0_13:
	.pragma "nounroll";
	mul.wide.s32 	%rd26, %r39, 4;
	add.s64 	%rd27, %rd2, %rd26;
	ld.global.nc.f32 	%f130, [%rd27];
	ld.global.nc.f32 	%f131, [%rd30];
	sub.f32 	%f132, %f130, %f131;
	fma.rn.f32 	%f142, %f132, %f132, %f142;
	add.s64 	%rd30, %rd30, 4;
	add.s32 	%r39, %r39, 1;
	add.s32 	%r38, %r38, 1;
	setp.ne.s32 	%p10, %r38, 0;
	@%p10 bra 	$L__BB0_13;
$L__BB0_14:
	sqrt.rn.f32 	%f14, %f142;
	ld.global.f32 	%f133, [%rd3];
	setp.geu.f32 	%p11, %f14, %f133;
	@%p11 bra 	$L__BB0_16;
	mov.b32 	%r31, %f14;
	atom.global.min.u32 	%r32, [%rd3], %r31;
	cvta.to.global.u64 	%rd28, %rd11;
	st.global.u32 	[%rd28], %r1;
$L__BB0_16:
	ret;

}


// ===== COMPILED SASS (sm_100) =====

	.target	sm_100

	.elftype	@"ET_EXEC"


//--------------------- .note.nv.tkinfo           --------------------------
	.section	.note.nv.tkinfo,"",@"SHT_NOTE"
	.sectionflags	@"SHF_NOTE_NV_TKINFO"
	.tkinfo
        /*0018*/ 	.word	0x00000002
        /*0030*/ 	.string	""
        /*0030*/ 	.string	"ptxas"
        /*0030*/ 	.string	"Cuda compilation tools, release 13.0, V13.0.88"
        /*0030*/ 	.string	"Build cuda_13.0.r13.0/compiler.36424714_0"
        /*0030*/ 	.string	"-arch sm_100 -m 64 "



//--------------------- .note.nv.cuinfo           --------------------------
	.section	.note.nv.cuinfo,"",@"SHT_NOTE"
	.sectionflags	@"SHF_NOTE_NV_CUINFO"
        /*0018*/ 	.short	0x0002
        /*001a*/ 	.short	0x0064
        /*001c*/ 	.short	0x0082
	.zero		2


//--------------------- .nv.info                  --------------------------
	.section	.nv.info,"",@"SHT_CUDA_INFO"
	.align	4


	//----- nvinfo : EIATTR_REGCOUNT
	.align		4
        /*0000*/ 	.byte	0x04, 0x2f
        /*0002*/ 	.short	(.L_1 - .L_0)
	.align		4
.L_0:
        /*0004*/ 	.word	index@(_Z30kernel_vectores_indice_cercanoPKfS0_iiPfPi)
        /*0008*/ 	.word	0x0000001f


	//----- nvinfo : EIATTR_FRAME_SIZE
	.align		4
.L_1:
        /*000c*/ 	.byte	0x04, 0x11
        /*000e*/ 	.short	(.L_3 - .L_2)
	.align		4
.L_2:
        /*0010*/ 	.word	index@($__internal_0_$__cuda_sm20_sqrt_rn_f32_slowpath)
        /*0014*/ 	.word	0x00000000


	//----- nvinfo : EIATTR_FRAME_SIZE
	.align		4
.L_3:
        /*0018*/ 	.byte	0x04, 0x11
        /*001a*/ 	.short	(.L_5 - .L_4)
	.align		4
.L_4:
        /*001c*/ 	.word	index@(_Z30kernel_vectores_indice_cercanoPKfS0_iiPfPi)
        /*0020*/ 	.word	0x00000000


	//----- nvinfo : EIATTR_MIN_STACK_SIZE
	.align		4
.L_5:
        /*0024*/ 	.byte	0x04, 0x12
        /*0026*/ 	.short	(.L_7 - .L_6)
	.align		4
.L_6:
        /*0028*/ 	.word	index@(_Z30kernel_vectores_indice_cercanoPKfS0_iiPfPi)
        /*002c*/ 	.word	0x00000000
.L_7:


//--------------------- .nv.compat                --------------------------
	.section	.nv.compat,"",@"SHT_CUDA_COMPAT_INFO"
	.align	4
        /*0000*/ 	.byte	0x02, 0x09, 0x00, 0x00, 0x02, 0x02, 0x01, 0x00, 0x02, 0x05, 0x05, 0x00, 0x03, 0x07, 0x01, 0x01
        /*0010*/ 	.byte	0x02, 0x03, 0x00, 0x00, 0x02, 0x06, 0x01, 0x00, 0x04, 0x0b, 0x08, 0x00, 0x01, 0x00, 0x00, 0x00
        /*0020*/ 	.byte	0x00, 0x00, 0x00, 0x00


//--------------------- .nv.info._Z30kernel_vectores_indice_cercanoPKfS0_iiPfPi --------------------------
	.section	.nv.info._Z30kernel_vectores_indice_cercanoPKfS0_iiPfPi,"",@"SHT_CUDA_INFO"
	.sectionflags	@""
	.align	4


	//----- nvinfo : EIATTR_CUDA_API_VERSION
	.align		4
        /*0000*/ 	.byte	0x04, 0x37
        /*0002*/ 	.short	(.L_9 - .L_8)
.L_8:
        /*0004*/ 	.word	0x00000082


	//----- nvinfo : EIATTR_KPARAM_INFO
	.align		4
.L_9:
        /*0008*/ 	.byte	0x04, 0x17
        /*000a*/ 	.short	(.L_11 - .L_10)
.L_10:
        /*000c*/ 	.word	0x00000000
        /*0010*/ 	.short	0x0005
        /*0012*/ 	.short	0x0020
        /*0014*/ 	.byte	0x00, 0xf5, 0x21, 0x00


	//----- nvinfo : EIATTR_KPARAM_INFO
	.align		4
.L_11:
        /*0018*/ 	.byte	0x04, 0x17
        /*001a*/ 	.short	(.L_13 - .L_12)
.L_12:
        /*001c*/ 	.word	0x00000000
        /*0020*/ 	.short	0x0004
        /*0022*/ 	.short	0x0018
        /*0024*/ 	.byte	0x00, 0xf5, 0x21, 0x00


	//----- nvinfo : EIATTR_KPARAM_INFO
	.align		4
.L_13:
        /*0028*/ 	.byte	0x04, 0x17
        /*002a*/ 	.short	(.L_15 - .L_14)
.L_14:
        /*002c*/ 	.word	0x00000000
        /*0030*/ 	.short	0x0003
        /*0032*/ 	.short	0x0014
        /*0034*/ 	.byte	0x00, 0xf0, 0x11, 0x00


	//----- nvinfo : EIATTR_KPARAM_INFO
	.align		4
.L_15:
        /*0038*/ 	.byte	0x04, 0x17
        /*003a*/ 	.short	(.L_17 - .L_16)
.L_16:
        /*003c*/ 	.word	0x00000000
        /*0040*/ 	.short	0x0002
        /*0042*/ 	.short	0x0010
        /*0044*/ 	.byte	0x00, 0xf0, 0x11, 0x00


	//----- nvinfo : EIATTR_KPARAM_INFO
	.align		4
.L_17:
        /*0048*/ 	.byte	0x04, 0x17
        /*004a*/ 	.short	(.L_19 - .L_18)
.L_18:
        /*004c*/ 	.word	0x00000000
        /*0050*/ 	.short	0x0001
        /*0052*/ 	.short	0x0008
        /*0054*/ 	.byte	0x00, 0xf5, 0x21, 0x00


	//----- nvinfo : EIATTR_KPARAM_INFO
	.align		4
.L_19:
        /*0058*/ 	.byte	0x04, 0x17
        /*005a*/ 	.short	(.L_21 - .L_20)
.L_20:
        /*005c*/ 	.word	0x00000000
        /*0060*/ 	.short	0x0000
        /*0062*/ 	.short	0x0000
        /*0064*/ 	.byte	0x00, 0xf5, 0x21, 0x00


	//----- nvinfo : EIATTR_SPARSE_MMA_MASK
	.align		4
.L_21:
        /*0068*/ 	.byte	0x03, 0x50
        /*006a*/ 	.short	0x0000


	//----- nvinfo : EIATTR_MAXREG_COUNT
	.align		4
        /*006c*/ 	.byte	0x03, 0x1b
        /*006e*/ 	.short	0x00ff


	//----- nvinfo : EIATTR_MERCURY_ISA_VERSION
	.align		4
        /*0070*/ 	.byte	0x03, 0x5f
        /*0072*/ 	.short	0x0101


	//----- nvinfo : EIATTR_INT_WARP_WIDE_INSTR_OFFSETS
	.align		4
        /*0074*/ 	.byte	0x04, 0x31
        /*0076*/ 	.short	(.L_23 - .L_22)


	//   ....[0]....
.L_22:
        /*0078*/ 	.word	0x00000d60


	//   ....[1]....
        /*007c*/ 	.word	0x00000d70


	//----- nvinfo : EIATTR_VRC_CTA_INIT_COUNT
	.align		4
.L_23:
        /*0080*/ 	.byte	0x02, 0x4a
	.zero		1
	.zero		1


	//----- nvinfo : EIATTR_EXIT_INSTR_OFFSETS
	.align		4
        /*0084*/ 	.byte	0x04, 0x1c
        /*0086*/ 	.short	(.L_25 - .L_24)


	//   ....[0]....
.L_24:
        /*0088*/ 	.word	0x00000070


	//   ....[1]....
        /*008c*/ 	.word	0x00000d40


	//   ....[2]....
        /*0090*/ 	.word	0x00000de0


	//----- nvinfo : EIATTR_CRS_STACK_SIZE
	.align		4
.L_25:
        /*0094*/ 	.byte	0x04, 0x1e
        /*0096*/ 	.short	(.L_27 - .L_26)
.L_26:
        /*0098*/ 	.word	0x00000000


	//----- nvinfo : EIATTR_CBANK_PARAM_SIZE
	.align		4
.L_27:
        /*009c*/ 	.byte	0x03, 0x19
        /*009e*/ 	.short	0x0028


	//----- nvinfo : EIATTR_PARAM_CBANK
	.align		4
        /*00a0*/ 	.byte	0x04, 0x0a
        /*00a2*/ 	.short	(.L_29 - .L_28)
	.align		4
.L_28:
        /*00a4*/ 	.word	index@(.nv.constant0._Z30kernel_vectores_indice_cercanoPKfS0_iiPfPi)
        /*00a8*/ 	.short	0x0380
        /*00aa*/ 	.short	0x0028


	//----- nvinfo : EIATTR_SW_WAR
	.align		4
.L_29:
        /*00ac*/ 	.byte	0x04, 0x36
        /*00ae*/ 	.short	(.L_31 - .L_30)
.L_30:
        /*00b0*/ 	.word	0x00000008
.L_31:


//--------------------- .nv.callgraph             --------------------------
	.section	.nv.callgraph,"",@"SHT_CUDA_CALLGRAPH"
	.align	4
	.sectionentsize	8
	.align		4
        /*0000*/ 	.word	0x00000000
	.align		4
        /*0004*/ 	.word	0xffffffff
	.align		4
        /*0008*/ 	.word	0x00000000
	.align		4
        /*000c*/ 	.word	0xfffffffe
	.align		4
        /*0010*/ 	.word	0x00000000
	.align		4
        /*0014*/ 	.word	0xfffffffd
	.align		4
        /*0018*/ 	.word	0x00000000
	.align		4
        /*001c*/ 	.word	0xfffffffc


//--------------------- .text._Z30kernel_vectores_indice_cercanoPKfS0_iiPfPi --------------------------
	.section	.text._Z30kernel_vectores_indice_cercanoPKfS0_iiPfPi,"ax",@progbits
	.align	128
        .global         _Z30kernel_vectores_indice_cercanoPKfS0_iiPfPi
        .type           _Z30kernel_vectores_indice_cercanoPKfS0_iiPfPi,@function
        .size           _Z30kernel_vectores_indice_cercanoPKfS0_iiPfPi,(.L_x_11 - _Z30kernel_vectores_indice_cercanoPKfS0_iiPfPi)
        .other          _Z30kernel_vectores_indice_cercanoPKfS0_iiPfPi,@"STO_CUDA_ENTRY STV_DEFAULT"
_Z30kernel_vectores_indice_cercanoPKfS0_iiPfPi:
.text._Z30kernel_vectores_indice_cercanoPKfS0_iiPfPi:
[----:B------:R-:W-:Y:S01]  /*0000*/  LDC R1, c[0x0][0x37c] ;  /* 0x0000df00ff017b82 */ /* 0x000fe20000000800 */
[----:B------:R-:W0:Y:S07]  /*0010*/  S2R R3, SR_TID.X ;  /* 0x0000000000037919 */ /* 0x000e2e0000002100 */
[----:B------:R-:W0:Y:S01]  /*0020*/  S2UR UR4, SR_CTAID.X ;  /* 0x00000000000479c3 */ /* 0x000e220000002500 */
[----:B------:R-:W1:Y:S07]  /*0030*/  LDCU UR5, c[0x0][0x390] ;  /* 0x00007200ff0577ac */ /* 0x000e6e0008000800 */
[----:B------:R-:W0:Y:S02]  /*0040*/  LDC R6, c[0x0][0x360] ;  /* 0x0000d800ff067b82 */ /* 0x000e240000000800 */
[----:B0-----:R-:W-:-:S05]  /*0050*/  IMAD R6, R6, UR4, R3 ;  /* 0x0000000406067c24 */ /* 0x001fca000f8e0203 */
[----:B-1----:R-:W-:-:S13]  /*0060*/  ISETP.GE.AND P0, PT, R6, UR5, PT ;  /* 0x0000000506007c0c */ /* 0x002fda000bf06270 */
[----:B------:R-:W-:Y:S05]  /*0070*/  @P0 EXIT ;  /* 0x000000000000094d */ /* 0x000fea0003800000 */
[----:B------:R-:W0:Y:S01]  /*0080*/  LDCU UR8, c[0x0][0x394] ;  /* 0x00007280ff0877ac */ /* 0x000e220008000800 */
[----:B------:R-:W-:Y:S01]  /*0090*/  HFMA2 R13, -RZ, RZ, 0, 0 ;  /* 0x00000000ff0d7431 */ /* 0x000fe200000001ff */
[----:B------:R-:W1:Y:S01]  /*00a0*/  LDCU.64 UR16, c[0x0][0x358] ;  /* 0x00006b00ff1077ac */ /* 0x000e620008000a00 */
[----:B0-----:R-:W-:-:S09]  /*00b0*/  UISETP.GE.AND UP0, UPT, UR8, 0x1, UPT ;  /* 0x000000010800788c */ /* 0x001fd2000bf06270 */
[----:B-1----:R-:W-:Y:S05]  /*00c0*/  BRA.U !UP0, `(.L_x_0) ;  /* 0x0000000908d87547 */ /* 0x002fea000b800000 */
[----:B------:R-:W-:Y:S02]  /*00d0*/  UISETP.GE.U32.AND UP1, UPT, UR8, 0x10, UPT ;  /* 0x000000100800788c */ /* 0x000fe4000bf26070 */
[----:B------:R-:W-:Y:S01]  /*00e0*/  IMAD R0, R6, UR8, RZ ;  /* 0x0000000806007c24 */ /* 0x000fe2000f8e02ff */
[----:B------:R-:W-:Y:S01]  /*00f0*/  ULOP3.LUT UR9, UR8, 0xf, URZ, 0xc0, !UPT ;  /* 0x0000000f08097892 */ /* 0x000fe2000f8ec0ff */
[----:B------:R-:W-:Y:S02]  /*0100*/  MOV R13, RZ ;  /* 0x000000ff000d7202 */ /* 0x000fe40000000f00 */
[----:B------:R-:W-:Y:S01]  /*0110*/  MOV R7, RZ ;  /* 0x000000ff00077202 */ /* 0x000fe20000000f00 */
[----:B------:R-:W-:Y:S02]  /*0120*/  UISETP.NE.AND UP0, UPT, UR9, URZ, UPT ;  /* 0x000000ff0900728c */ /* 0x000fe4000bf05270 */
[----:B------:R-:W-:Y:S09]  /*0130*/  BRA.U !UP1, `(.L_x_1) ;  /* 0x0000000509547547 */ /* 0x000ff2000b800000 */
[----:B------:R-:W0:Y:S01]  /*0140*/  LDCU.128 UR12, c[0x0][0x380] ;  /* 0x00007000ff0c77ac */ /* 0x000e220008000c00 */
[----:B------:R-:W-:Y:S02]  /*0150*/  MOV R13, RZ ;  /* 0x000000ff000d7202 */ /* 0x000fe40000000f00 */
[----:B------:R-:W-:Y:S01]  /*0160*/  MOV R8, R0 ;  /* 0x0000000000087202 */ /* 0x000fe20000000f00 */
[----:B------:R-:W-:-:S04]  /*0170*/  ULOP3.LUT UR10, UR8, 0x7ffffff0, URZ, 0xc0, !UPT ;  /* 0x7ffffff0080a7892 */ /* 0x000fc8000f8ec0ff */
[----:B------:R-:W-:Y:S02]  /*0180*/  UIADD3 UR11, UPT, UPT, -UR10, URZ, URZ ;  /* 0x000000ff0a0b7290 */ /* 0x000fe4000fffe1ff */
[----:B------:R-:W-:Y:S01]  /*0190*/  MOV R7, UR10 ;  /* 0x0000000a00077c02 */ /* 0x000fe20008000f00 */
[----:B0-----:R-:W-:Y:S02]  /*01a0*/  UIADD3 UR4, UP2, UPT, UR14, 0x20, URZ ;  /* 0x000000200e047890 */ /* 0x001fe4000ff5e0ff */
[----:B------:R-:W-:Y:S02]  /*01b0*/  UIADD3 UR6, UP1, UPT, UR12, 0x20, URZ ;  /* 0x000000200c067890 */ /* 0x000fe4000ff3e0ff */
[----:B------:R-:W-:Y:S02]  /*01c0*/  UIADD3.X UR5, UPT, UPT, URZ, UR15, URZ, UP2, !UPT ;  /* 0x0000000fff057290 */ /* 0x000fe400097fe4ff */
[----:B------:R-:W-:Y:S01]  /*01d0*/  MOV R2, UR4 ;  /* 0x0000000400027c02 */ /* 0x000fe20008000f00 */
[----:B------:R-:W-:-:S03]  /*01e0*/  UIADD3.X UR7, UPT, UPT, URZ, UR13, URZ, UP1, !UPT ;  /* 0x0000000dff077290 */ /* 0x000fc60008ffe4ff */
[----:B------:R-:W-:-:S09]  /*01f0*/  MOV R3, UR5 ;  /* 0x0000000500037c02 */ /* 0x000fd20008000f00 */
.L_x_2:
[----:B------:R-:W-:Y:S01]  /*0200*/  MOV R4, UR6 ;  /* 0x0000000600047c02 */ /* 0x000fe20008000f00 */
[----:B------:R-:W2:Y:S01]  /*0210*/  LDG.E.CONSTANT R10, desc[UR16][R2.64+-0x20] ;  /* 0xffffe010020a7981 */ /* 0x000ea2000c1e9900 */
[----:B------:R-:W-:-:S03]  /*0220*/  MOV R5, UR7 ;  /* 0x0000000700057c02 */ /* 0x000fc60008000f00 */
[----:B------:R-:W3:Y:S01]  /*0230*/  LDG.E.CONSTANT R25, desc[UR16][R2.64+-0x1c] ;  /* 0xffffe41002197981 */ /* 0x000ee2000c1e9900 */
[----:B------:R-:W-:-:S03]  /*0240*/  IMAD.WIDE R4, R8, 0x4, R4 ;  /* 0x0000000408047825 */ /* 0x000fc600078e0204 */
[----:B------:R-:W4:Y:S04]  /*0250*/  LDG.E.CONSTANT R15, desc[UR16][R2.64+-0x18] ;  /* 0xffffe810020f7981 */ /* 0x000f28000c1e9900 */
[----:B------:R-:W2:Y:S04]  /*0260*/  LDG.E.CONSTANT R9, desc[UR16][R4.64+-0x20] ;  /* 0xffffe01004097981 */ /* 0x000ea8000c1e9900 */
[----:B------:R-:W3:Y:S04]  /*0270*/  LDG.E.CONSTANT R24, desc[UR16][R4.64+-0x1c] ;  /* 0xffffe41004187981 */ /* 0x000ee8000c1e9900 */
[----:B------:R-:W4:Y:S04]  /*0280*/  LDG.E.CONSTANT R16, desc[UR16][R4.64+-0x18] ;  /* 0xffffe81004107981 */ /* 0x000f28000c1e9900 */
[----:B------:R-:W5:Y:S04]  /*0290*/  LDG.E.CONSTANT R17, desc[UR16][R2.64+-0x14] ;  /* 0xffffec1002117981 */ /* 0x000f68000c1e9900 */
        /* <DEDUP_REMOVED lines=8> */
[----:B------:R-:W5:Y:S01]  /*0320*/  LDG.E.CONSTANT R27, desc[UR16][R2.64+0x1c] ;  /* 0x00001c10021b7981 */ /* 0x000f62000c1e9900 */
[----:B--2---:R-:W-:-:S03]  /*0330*/  FADD R14, R9, -R10 ;  /* 0x8000000a090e7221 */ /* 0x004fc60000000000 */
[----:B------:R-:W2:Y:S01]  /*0340*/  LDG.E.CONSTANT R9, desc[UR16][R2.64+-0x4] ;  /* 0xfffffc1002097981 */ /* 0x000ea2000c1e9900 */
[----:B------:R-:W-:Y:S01]  /*0350*/  FFMA R23, R14, R14, R13 ;  /* 0x0000000e0e177223 */ /* 0x000fe2000000000d */
[----:B---3--:R-:W-:Y:S02]  /*0360*/  FADD R24, R24, -R25 ;  /* 0x8000001918187221 */ /* 0x008fe40000000000 */
[----:B------:R-:W2:Y:S02]  /*0370*/  LDG.E.CONSTANT R10, desc[UR16][R4.64+-0x4] ;  /* 0xfffffc10040a7981 */ /* 0x000ea4000c1e9900 */
[----:B------:R-:W-:Y:S01]  /*0380*/  FFMA R23, R24, R24, R23 ;  /* 0x0000001818177223 */ /* 0x000fe20000000017 */
[----:B----4-:R-:W-:Y:S01]  /*0390*/  FADD R24, R16, -R15 ;  /* 0x8000000f10187221 */ /* 0x010fe20000000000 */
[----:B------:R-:W3:Y:S04]  /*03a0*/  LDG.E.CONSTANT R14, desc[UR16][R2.64] ;  /* 0x00000010020e7981 */ /* 0x000ee8000c1e9900 */
[----:B------:R-:W3:Y:S01]  /*03b0*/  LDG.E.CONSTANT R13, desc[UR16][R4.64] ;  /* 0x00000010040d7981 */ /* 0x000ee2000c1e9900 */
[----:B------:R-:W-:Y:S01]  /*03c0*/  FFMA R23, R24, R24, R23 ;  /* 0x0000001818177223 */ /* 0x000fe20000000017 */
[----:B-----5:R-:W-:-:S02]  /*03d0*/  FADD R24, R18, -R17 ;  /* 0x8000001112187221 */ /* 0x020fc40000000000 */
[----:B------:R-:W4:Y:S04]  /*03e0*/  LDG.E.CONSTANT R15, desc[UR16][R2.64+0x4] ;  /* 0x00000410020f7981 */ /* 0x000f28000c1e9900 */
[----:B------:R-:W4:Y:S01]  /*03f0*/  LDG.E.CONSTANT R16, desc[UR16][R4.64+0x4] ;  /* 0x0000041004107981 */ /* 0x000f22000c1e9900 */
[----:B------:R-:W-:Y:S01]  /*0400*/  FFMA R23, R24, R24, R23 ;  /* 0x0000001818177223 */ /* 0x000fe20000000017 */
[----:B------:R-:W-:Y:S02]  /*0410*/  FADD R24, R20, -R19 ;  /* 0x8000001314187221 */ /* 0x000fe40000000000 */
[----:B------:R-:W5:Y:S04]  /*0420*/  LDG.E.CONSTANT R17, desc[UR16][R2.64+0x8] ;  /* 0x0000081002117981 */ /* 0x000f68000c1e9900 */
[----:B------:R-:W5:Y:S01]  /*0430*/  LDG.E.CONSTANT R18, desc[UR16][R4.64+0x8] ;  /* 0x0000081004127981 */ /* 0x000f62000c1e9900 */
[----:B------:R-:W-:Y:S01]  /*0440*/  FFMA R23, R24, R24, R23 ;  /* 0x0000001818177223 */ /* 0x000fe20000000017 */
[----:B------:R-:W-:-:S02]  /*0450*/  FADD R24, R22, -R21 ;  /* 0x8000001516187221 */ /* 0x000fc40000000000 */
[----:B------:R-:W5:Y:S04]  /*0460*/  LDG.E.CONSTANT R19, desc[UR16][R2.64+0xc] ;  /* 0x00000c1002137981 */ /* 0x000f68000c1e9900 */
[----:B------:R-:W5:Y:S01]  /*0470*/  LDG.E.CONSTANT R20, desc[UR16][R4.64+0xc] ;  /* 0x00000c1004147981 */ /* 0x000f62000c1e9900 */
[----:B------:R-:W-:-:S03]  /*0480*/  FFMA R23, R24, R24, R23 ;  /* 0x0000001818177223 */ /* 0x000fc60000000017 */
[----:B------:R-:W5:Y:S04]  /*0490*/  LDG.E.CONSTANT R21, desc[UR16][R2.64+0x10] ;  /* 0x0000101002157981 */ /* 0x000f68000c1e9900 */
[----:B------:R-:W5:Y:S01]  /*04a0*/  LDG.E.CONSTANT R22, desc[UR16][R4.64+0x10] ;  /* 0x0000101004167981 */ /* 0x000f62000c1e9900 */
[----:B------:R-:W-:-:S03]  /*04b0*/  FADD R28, R11, -R12 ;  /* 0x8000000c0b1c7221 */ /* 0x000fc60000000000 */
[----:B------:R-:W5:Y:S04]  /*04c0*/  LDG.E.CONSTANT R24, desc[UR16][R2.64+0x14] ;  /* 0x0000141002187981 */ /* 0x000f68000c1e9900 */
[----:B------:R-:W5:Y:S04]  /*04d0*/  LDG.E.CONSTANT R25, desc[UR16][R4.64+0x14] ;  /* 0x0000141004197981 */ /* 0x000f68000c1e9900 */
[----:B------:R0:W5:Y:S04]  /*04e0*/  LDG.E.CONSTANT R11, desc[UR16][R2.64+0x18] ;  /* 0x00001810020b7981 */ /* 0x000168000c1e9900 */
[----:B------:R-:W5:Y:S01]  /*04f0*/  LDG.E.CONSTANT R12, desc[UR16][R4.64+0x18] ;  /* 0x00001810040c7981 */ /* 0x000f62000c1e9900 */
[----:B------:R-:W-:Y:S01]  /*0500*/  FFMA R23, R28, R28, R23 ;  /* 0x0000001c1c177223 */ /* 0x000fe20000000017 */
[----:B------:R-:W-:-:S04]  /*0510*/  UIADD3 UR11, UPT, UPT, UR11, 0x10, URZ ;  /* 0x000000100b0b7890 */ /* 0x000fc8000fffe0ff */
[----:B------:R-:W-:Y:S01]  /*0520*/  UISETP.NE.AND UP1, UPT, UR11, URZ, UPT ;  /* 0x000000ff0b00728c */ /* 0x000fe2000bf25270 */
[----:B0-----:R-:W-:Y:S01]  /*0530*/  IADD3 R2, P0, PT, R2, 0x40, RZ ;  /* 0x0000004002027810 */ /* 0x001fe20007f1e0ff */
[----:B------:R-:W-:Y:S01]  /*0540*/  FADD R26, R26, -R27 ;  /* 0x8000001b1a1a7221 */ /* 0x000fe20000000000 */
[----:B------:R-:W-:Y:S02]  /*0550*/  IADD3 R8, PT, PT, R8, 0x10, RZ ;  /* 0x0000001008087810 */ /* 0x000fe40007ffe0ff */
[----:B------:R-:W-:Y:S01]  /*0560*/  IADD3.X R3, PT, PT, RZ, R3, RZ, P0, !PT ;  /* 0x00000003ff037210 */ /* 0x000fe200007fe4ff */
[----:B--2---:R-:W-:-:S04]  /*0570*/  FADD R10, R10, -R9 ;  /* 0x800000090a0a7221 */ /* 0x004fc80000000000 */
[----:B------:R-:W-:Y:S01]  /*0580*/  FFMA R23, R10, R10, R23 ;  /* 0x0000000a0a177223 */ /* 0x000fe20000000017 */
[----:B---3--:R-:W-:-:S04]  /*0590*/  FADD R14, R13, -R14 ;  /* 0x8000000e0d0e7221 */ /* 0x008fc80000000000 */
[----:B------:R-:W-:Y:S01]  /*05a0*/  FFMA R23, R14, R14, R23 ;  /* 0x0000000e0e177223 */ /* 0x000fe20000000017 */
[----:B----4-:R-:W-:-:S04]  /*05b0*/  FADD R16, R16, -R15 ;  /* 0x8000000f10107221 */ /* 0x010fc80000000000 */
[----:B------:R-:W-:Y:S01]  /*05c0*/  FFMA R23, R16, R16, R23 ;  /* 0x0000001010177223 */ /* 0x000fe20000000017 */
[----:B-----5:R-:W-:-:S04]  /*05d0*/  FADD R18, R18, -R17 ;  /* 0x8000001112127221 */ /* 0x020fc80000000000 */
[----:B------:R-:W-:Y:S01]  /*05e0*/  FFMA R23, R18, R18, R23 ;  /* 0x0000001212177223 */ /* 0x000fe20000000017 */
[----:B------:R-:W-:-:S04]  /*05f0*/  FADD R20, R20, -R19 ;  /* 0x8000001314147221 */ /* 0x000fc80000000000 */
[----:B------:R-:W-:Y:S01]  /*0600*/  FFMA R23, R20, R20, R23 ;  /* 0x0000001414177223 */ /* 0x000fe20000000017 */
[----:B------:R-:W-:-:S04]  /*0610*/  FADD R22, R22, -R21 ;  /* 0x8000001516167221 */ /* 0x000fc80000000000 */
[----:B------:R-:W-:Y:S01]  /*0620*/  FFMA R23, R22, R22, R23 ;  /* 0x0000001616177223 */ /* 0x000fe20000000017 */
[----:B------:R-:W-:-:S04]  /*0630*/  FADD R24, R25, -R24 ;  /* 0x8000001819187221 */ /* 0x000fc80000000000 */
[----:B------:R-:W-:Y:S01]  /*0640*/  FFMA R23, R24, R24, R23 ;  /* 0x0000001818177223 */ /* 0x000fe20000000017 */
[----:B------:R-:W-:-:S04]  /*0650*/  FADD R12, R12, -R11 ;  /* 0x8000000b0c0c7221 */ /* 0x000fc80000000000 */
[----:B------:R-:W-:-:S04]  /*0660*/  FFMA R23, R12, R12, R23 ;  /* 0x0000000c0c177223 */ /* 0x000fc80000000017 */
[----:B------:R-:W-:Y:S01]  /*0670*/  FFMA R13, R26, R26, R23 ;  /* 0x0000001a1a0d7223 */ /* 0x000fe20000000017 */
[----:B------:R-:W-:Y:S06]  /*0680*/  BRA.U UP1, `(.L_x_2) ;  /* 0xfffffff901dc7547 */ /* 0x000fec000b83ffff */
.L_x_1:
[----:B------:R-:W-:Y:S05]  /*0690*/  BRA.U !UP0, `(.L_x_0) ;  /* 0x0000000508647547 */ /* 0x000fea000b800000 */
[----:B------:R-:W-:Y:S02]  /*06a0*/  UISETP.GE.U32.AND UP0, UPT, UR9, 0x8, UPT ;  /* 0x000000080900788c */ /* 0x000fe4000bf06070 */
[----:B------:R-:W-:-:S04]  /*06b0*/  ULOP3.LUT UR5, UR8, 0x7, URZ, 0xc0, !UPT ;  /* 0x0000000708057892 */ /* 0x000fc8000f8ec0ff */
[----:B------:R-:W-:-:S03]  /*06c0*/  UISETP.NE.AND UP1, UPT, UR5, URZ, UPT ;  /* 0x000000ff0500728c */ /* 0x000fc6000bf25270 */
[----:B------:R-:W-:Y:S08]  /*06d0*/  BRA.U !UP0, `(.L_x_3) ;  /* 0x0000000108987547 */ /* 0x000ff0000b800000 */
[----:B------:R-:W0:Y:S01]  /*06e0*/  LDC.64 R4, c[0x0][0x380] ;  /* 0x0000e000ff047b82 */ /* 0x000e220000000a00 */
[----:B------:R-:W-:-:S07]  /*06f0*/  IADD3 R9, PT, PT, R0, R7, RZ ;  /* 0x0000000700097210 */ /* 0x000fce0007ffe0ff */
[----:B------:R-:W1:Y:S01]  /*0700*/  LDC.64 R2, c[0x0][0x388] ;  /* 0x0000e200ff027b82 */ /* 0x000e620000000a00 */
[----:B0-----:R-:W-:-:S05]  /*0710*/  IMAD.WIDE R4, R9, 0x4, R4 ;  /* 0x0000000409047825 */ /* 0x001fca00078e0204 */
[----:B------:R-:W2:Y:S01]  /*0720*/  LDG.E.CONSTANT R18, desc[UR16][R4.64] ;  /* 0x0000001004127981 */ /* 0x000ea2000c1e9900 */
[----:B-1----:R-:W-:-:S03]  /*0730*/  IMAD.WIDE.U32 R2, R7, 0x4, R2 ;  /* 0x0000000407027825 */ /* 0x002fc600078e0002 */
[----:B------:R-:W3:Y:S04]  /*0740*/  LDG.E.CONSTANT R20, desc[UR16][R4.64+0x4] ;  /* 0x0000041004147981 */ /* 0x000ee8000c1e9900 */
[----:B------:R-:W2:Y:S04]  /*0750*/  LDG.E.CONSTANT R21, desc[UR16][R2.64] ;  /* 0x0000001002157981 */ /* 0x000ea8000c1e9900 */
[----:B------:R-:W3:Y:S04]  /*0760*/  LDG.E.CONSTANT R23, desc[UR16][R2.64+0x4] ;  /* 0x0000041002177981 */ /* 0x000ee8000c1e9900 */
[----:B------:R-:W4:Y:S04]  /*0770*/  LDG.E.CONSTANT R22, desc[UR16][R4.64+0x8] ;  /* 0x0000081004167981 */ /* 0x000f28000c1e9900 */
        /* <DEDUP_REMOVED lines=11> */
[----:B------:R-:W-:Y:S01]  /*0830*/  IADD3 R7, PT, PT, R7, 0x8, RZ ;  /* 0x0000000807077810 */ /* 0x000fe20007ffe0ff */
        /* <DEDUP_REMOVED lines=15> */
[----:B------:R-:W-:-:S07]  /*0930*/  FFMA R13, R16, R16, R13 ;  /* 0x00000010100d7223 */ /* 0x000fce000000000d */
.L_x_3:
        /* <DEDUP_REMOVED lines=26> */
[----:B------:R-:W-:-:S07]  /*0ae0*/  FFMA R13, R17, R17, R8 ;  /* 0x00000011110d7223 */ /* 0x000fce0000000008 */
.L_x_4:
[----:B------:R-:W-:Y:S05]  /*0af0*/  BRA.U !UP1, `(.L_x_0) ;  /* 0x00000001094c7547 */ /* 0x000fea000b800000 */
[----:B------:R-:W0:Y:S01]  /*0b00*/  LDC.64 R4, c[0x0][0x388] ;  /* 0x0000e200ff047b82 */ /* 0x000e220000000a00 */
[----:B------:R-:W-:-:S07]  /*0b10*/  UIADD3 UR4, UPT, UPT, -UR4, URZ, URZ ;  /* 0x000000ff04047290 */ /* 0x000fce000fffe1ff */
[----:B------:R-:W1:Y:S01]  /*0b20*/  LDC.64 R2, c[0x0][0x380] ;  /* 0x0000e000ff027b82 */ /* 0x000e620000000a00 */
[----:B0-----:R-:W-:Y:S01]  /*0b30*/  IMAD.WIDE.U32 R4, R7, 0x4, R4 ;  /* 0x0000000407047825 */ /* 0x001fe200078e0004 */
[----:B------:R-:W-:Y:S02]  /*0b40*/  IADD3 R7, PT, PT, R0, R7, RZ ;  /* 0x0000000700077210 */ /* 0x000fe40007ffe0ff */
[----:B------:R-:W-:Y:S02]  /*0b50*/  MOV R8, R4 ;  /* 0x0000000400087202 */ /* 0x000fe40000000f00 */
[----:B------:R-:W-:-:S07]  /*0b60*/  MOV R11, R5 ;  /* 0x00000005000b7202 */ /* 0x000fce0000000f00 */
.L_x_5:
[----:B-1----:R-:W-:Y:S01]  /*0b70*/  IMAD.WIDE R4, R7, 0x4, R2 ;  /* 0x0000000407047825 */ /* 0x002fe200078e0202 */
[----:B------:R-:W-:-:S05]  /*0b80*/  MOV R9, R11 ;  /* 0x0000000b00097202 */ /* 0x000fca0000000f00 */
[----:B------:R-:W2:Y:S04]  /*0b90*/  LDG.E.CONSTANT R4, desc[UR16][R4.64] ;  /* 0x0000001004047981 */ /* 0x000ea8000c1e9900 */
[----:B------:R0:W2:Y:S01]  /*0ba0*/  LDG.E.CONSTANT R9, desc[UR16][R8.64] ;  /* 0x0000001008097981 */ /* 0x0000a2000c1e9900 */
[----:B------:R-:W-:Y:S01]  /*0bb0*/  UIADD3 UR4, UPT, UPT, UR4, 0x1, URZ ;  /* 0x0000000104047890 */ /* 0x000fe2000fffe0ff */
[----:B------:R-:W-:-:S03]  /*0bc0*/  IADD3 R7, PT, PT, R7, 0x1, RZ ;  /* 0x0000000107077810 */ /* 0x000fc60007ffe0ff */
[----:B------:R-:W-:Y:S01]  /*0bd0*/  UISETP.NE.AND UP0, UPT, UR4, URZ, UPT ;  /* 0x000000ff0400728c */ /* 0x000fe2000bf05270 */
[----:B0-----:R-:W-:-:S04]  /*0be0*/  IADD3 R8, P0, PT, R8, 0x4, RZ ;  /* 0x0000000408087810 */ /* 0x001fc80007f1e0ff */
[----:B------:R-:W-:Y:S01]  /*0bf0*/  IADD3.X R11, PT, PT, RZ, R11, RZ, P0, !PT ;  /* 0x0000000bff0b7210 */ /* 0x000fe200007fe4ff */
[----:B--2---:R-:W-:-:S04]  /*0c00*/  FADD R0, R4, -R9 ;  /* 0x8000000904007221 */ /* 0x004fc80000000000 */
[----:B------:R-:W-:Y:S01]  /*0c10*/  FFMA R13, R0, R0, R13 ;  /* 0x00000000000d7223 */ /* 0x000fe2000000000d */
[----:B------:R-:W-:Y:S06]  /*0c20*/  BRA.U UP0, `(.L_x_5) ;  /* 0xfffffffd00d07547 */ /* 0x000fec000b83ffff */
.L_x_0:
[----:B------:R-:W-:Y:S01]  /*0c30*/  IADD3 R0, PT, PT, R13, -0xd000000, RZ ;  /* 0xf30000000d007810 */ /* 0x000fe20007ffe0ff */
[----:B------:R0:W1:Y:S01]  /*0c40*/  MUFU.RSQ R2, R13 ;  /* 0x0000000d00027308 */ /* 0x0000620000001400 */
[----:B------:R-:W-:Y:S02]  /*0c50*/  BSSY.RECONVERGENT B0, `(.L_x_6) ;  /* 0x000000b000007945 */ /* 0x000fe40003800200 */
[----:B------:R-:W-:-:S13]  /*0c60*/  ISETP.GT.U32.AND P0, PT, R0, 0x727fffff, PT ;  /* 0x727fffff0000780c */ /* 0x000fda0003f04070 */
[----:B0-----:R-:W-:Y:S05]  /*0c70*/  @!P0 BRA `(.L_x_7) ;  /* 0x0000000000108947 */ /* 0x001fea0003800000 */
[----:B------:R-:W-:Y:S02]  /*0c80*/  MOV R0, R13 ;  /* 0x0000000d00007202 */ /* 0x000fe40000000f00 */
[----:B------:R-:W-:-:S07]  /*0c90*/  MOV R8, 0xcb0 ;  /* 0x00000cb000087802 */ /* 0x000fce0000000f00 */
[----:B-1----:R-:W-:Y:S05]  /*0ca0*/  CALL.REL.NOINC `($__internal_0_$__cuda_sm20_sqrt_rn_f32_slowpath) ;  /* 0x0000000000507944 */ /* 0x002fea0003c00000 */
[----:B------:R-:W-:Y:S05]  /*0cb0*/  BRA `(.L_x_8) ;  /* 0x0000000000107947 */ /* 0x000fea0003800000 */
.L_x_7:
[C---:B-1----:R-:W-:Y:S01]  /*0cc0*/  FMUL.FTZ R0, R2.reuse, R13 ;  /* 0x0000000d02007220 */ /* 0x042fe20000410000 */
[----:B------:R-:W-:-:S03]  /*0cd0*/  FMUL.FTZ R2, R2, 0.5 ;  /* 0x3f00000002027820 */ /* 0x000fc60000410000 */
[----:B------:R-:W-:-:S04]  /*0ce0*/  FFMA R13, -R0, R0, R13 ;  /* 0x00000000000d7223 */ /* 0x000fc8000000010d */
[----:B------:R-:W-:-:S07]  /*0cf0*/  FFMA R0, R13, R2, R0 ;  /* 0x000000020d007223 */ /* 0x000fce0000000000 */
.L_x_8:
[----:B------:R-:W-:Y:S05]  /*0d00*/  BSYNC.RECONVERGENT B0 ;  /* 0x0000000000007941 */ /* 0x000fea0003800200 */
.L_x_6:
[----:B------:R-:W0:Y:S02]  /*0d10*/  LDC.64 R2, c[0x0][0x398] ;  /* 0x0000e600ff027b82 */ /* 0x000e240000000a00 */
[----:B0-----:R-:W2:Y:S02]  /*0d20*/  LDG.E R5, desc[UR16][R2.64] ;  /* 0x0000001002057981 */ /* 0x001ea4000c1e1900 */
[----:B--2---:R-:W-:-:S13]  /*0d30*/  FSETP.GEU.AND P0, PT, R0, R5, PT ;  /* 0x000000050000720b */ /* 0x004fda0003f0e000 */
[----:B------:R-:W-:Y:S05]  /*0d40*/  @P0 EXIT ;  /* 0x000000000000094d */ /* 0x000fea0003800000 */
[----:B------:R-:W0:Y:S01]  /*0d50*/  S2R R4, SR_LANEID ;  /* 0x0000000000047919 */ /* 0x000e220000000000 */
[----:B------:R-:W-:Y:S01]  /*0d60*/  VOTEU.ANY UR4, UPT, PT ;  /* 0x0000000000047886 */ /* 0x000fe200038e0100 */
[----:B------:R-:W-:Y:S01]  /*0d70*/  CREDUX.MIN UR5, R0 ;  /* 0x00000000000572cc */ /* 0x000fe20000008000 */
[----:B------:R-:W-:-:S12]  /*0d80*/  UFLO.U32 UR4, UR4 ;  /* 0x00000004000472bd */ /* 0x000fd800080e0000 */
[----:B------:R-:W-:Y:S02]  /*0d90*/  MOV R7, UR5 ;  /* 0x0000000500077c02 */ /* 0x000fe40008000f00 */
[----:B0-----:R-:W-:Y:S02]  /*0da0*/  ISETP.EQ.U32.AND P0, PT, R4, UR4, PT ;  /* 0x0000000404007c0c */ /* 0x001fe4000bf02070 */
[----:B------:R-:W0:Y:S11]  /*0db0*/  LDC.64 R4, c[0x0][0x3a0] ;  /* 0x0000e800ff047b82 */ /* 0x000e360000000a00 */
[----:B------:R-:W-:Y:S04]  /*0dc0*/  @P0 REDG.E.MIN.STRONG.GPU desc[UR16][R2.64], R7 ;  /* 0x000000070200098e */ /* 0x000fe8000c92e110 */
[----:B0-----:R-:W-:Y:S01]  /*0dd0*/  STG.E desc[UR16][R4.64], R6 ;  /* 0x0000000604007986 */ /* 0x001fe2000c101910 */
[----:B------:R-:W-:Y:S05]  /*0de0*/  EXIT ;  /* 0x000000000000794d */ /* 0x000fea0003800000 */
        .weak           $__internal_0_$__cuda_sm20_sqrt_rn_f32_slowpath
        .type           $__internal_0_$__cuda_sm20_sqrt_rn_f32_slowpath,@function
        .size           $__internal_0_$__cuda_sm20_sqrt_rn_f32_slowpath,(.L_x_11 - $__internal_0_$__cuda_sm20_sqrt_rn_f32_slowpath)
$__internal_0_$__cuda_sm20_sqrt_rn_f32_slowpath:
[----:B------:R-:W-:-:S13]  /*0df0*/  LOP3.LUT P0, RZ, R0, 0x7fffffff, RZ, 0xc0, !PT ;  /* 0x7fffffff00ff7812 */ /* 0x000fda000780c0ff */
[----:B------:R-:W-:Y:S01]  /*0e00*/  @!P0 MOV R2, R0 ;  /* 0x0000000000028202 */ /* 0x000fe20000000f00 */
[----:B------:R-:W-:Y:S06]  /*0e10*/  @!P0 BRA `(.L_x_9) ;  /* 0x0000000000408947 */ /* 0x000fec0003800000 */
[----:B------:R-:W-:-:S13]  /*0e20*/  FSETP.GEU.FTZ.AND P0, PT, R0, RZ, PT ;  /* 0x000000ff0000720b */ /* 0x000fda0003f1e000 */
[----:B------:R-:W-:Y:S01]  /*0e30*/  @!P0 MOV R2, 0x7fffffff ;  /* 0x7fffffff00028802 */ /* 0x000fe20000000f00 */
[----:B------:R-:W-:Y:S06]  /*0e40*/  @!P0 BRA `(.L_x_9) ;  /* 0x0000000000348947 */ /* 0x000fec0003800000 */
[----:B------:R-:W-:-:S13]  /*0e50*/  FSETP.GTU.FTZ.AND P0, PT, |R0|, +INF , PT ;  /* 0x7f8000000000780b */ /* 0x000fda0003f1c200 */
[----:B------:R-:W-:Y:S01]  /*0e60*/  @P0 FADD.FTZ R2, R0, 1 ;  /* 0x3f80000000020421 */ /* 0x000fe20000010000 */
[----:B------:R-:W-:Y:S06]  /*0e70*/  @P0 BRA `(.L_x_9) ;  /* 0x0000000000280947 */ /* 0x000fec0003800000 */
[----:B------:R-:W-:-:S13]  /*0e80*/  FSETP.NEU.FTZ.AND P0, PT, |R0|, +INF , PT ;  /* 0x7f8000000000780b */ /* 0x000fda0003f1d200 */
[----:B------:R-:W-:-:S04]  /*0e90*/  @P0 FFMA R3, R0, 1.84467440737095516160e+19, RZ ;  /* 0x5f80000000030823 */ /* 0x000fc800000000ff */
[----:B------:R-:W0:Y:S02]  /*0ea0*/  @P0 MUFU.RSQ R2, R3 ;  /* 0x0000000300020308 */ /* 0x000e240000001400 */
[----:B0-----:R-:W-:Y:S01]  /*0eb0*/  @P0 FMUL.FTZ R4, R3, R2 ;  /* 0x0000000203040220 */ /* 0x001fe20000410000 */
[----:B------:R-:W-:Y:S01]  /*0ec0*/  @P0 FMUL.FTZ R7, R2, 0.5 ;  /* 0x3f00000002070820 */ /* 0x000fe20000410000 */
[----:B------:R-:W-:Y:S02]  /*0ed0*/  @!P0 MOV R2, R0 ;  /* 0x0000000000028202 */ /* 0x000fe40000000f00 */
[----:B------:R-:W-:-:S04]  /*0ee0*/  @P0 FADD.FTZ R5, -R4, -RZ ;  /* 0x800000ff04050221 */ /* 0x000fc80000010100 */
[----:B------:R-:W-:-:S04]  /*0ef0*/  @P0 FFMA R5, R4, R5, R3 ;  /* 0x0000000504050223 */ /* 0x000fc80000000003 */
[----:B------:R-:W-:-:S04]  /*0f00*/  @P0 FFMA R5, R5, R7, R4 ;  /* 0x0000000705050223 */ /* 0x000fc80000000004 */
[----:B------:R-:W-:-:S07]  /*0f10*/  @P0 FMUL.FTZ R2, R5, 2.3283064365386962891e-10 ;  /* 0x2f80000005020820 */ /* 0x000fce0000410000 */
.L_x_9:
[----:B------:R-:W-:Y:S01]  /*0f20*/  HFMA2 R3, -RZ, RZ, 0, 0 ;  /* 0x00000000ff037431 */ /* 0x000fe200000001ff */
[----:B------:R-:W-:Y:S02]  /*0f30*/  MOV R0, R2 ;  /* 0x0000000200007202 */ /* 0x000fe40000000f00 */
[----:B------:R-:W-:-:S04]  /*0f40*/  MOV R2, R8 ;  /* 0x0000000800027202 */ /* 0x000fc80000000f00 */
[----:B------:R-:W-:Y:S05]  /*0f50*/  RET.REL.NODEC R2 `(_Z30kernel_vectores_indice_cercanoPKfS0_iiPfPi) ;  /* 0xfffffff002287950 */ /* 0x000fea0003c3ffff */
.L_x_10:
[----:B------:R-:W-:-:S00]  /*0f60*/  BRA `(.L_x_10) ;  /* 0xfffffffc00fc7947 */ /* 0x000fc0000383ffff */
[----:B------:R-:W-:-:S00]  /*0f70*/  NOP ;  /* 0x0000000000007918 */ /* 0x000fc00000000000 */
        /* <DEDUP_REMOVED lines=8> */
.L_x_11:


//--------------------- .nv.shared.reserved.0     --------------------------
	.section	.nv.shared.reserved.0,"aw",@nobits
	.weak		__nv_reservedSMEM_offset_0_alias
	.size		__nv_reservedSMEM_offset_0_alias, 0, 64
	.other		__nv_reservedSMEM_offset_0_alias,@"STO_CUDA_RESERVED_SHARED STV_DEFAULT"
__nv_reservedSMEM_offset_0_alias:
	.zero		0
	.zero		64


//--------------------- .nv.constant0._Z30kernel_vectores_indice_cercanoPKfS0_iiPfPi --------------------------
	.section	.nv.constant0._Z30kernel_vectores_indice_cercanoPKfS0_iiPfPi,"a",@progbits
	.sectionflags	@""
	.align	4
.nv.constant0._Z30kernel_vectores_indice_cercanoPKfS0_iiPfPi:
	.zero		936


//--------------------- SYMBOLS --------------------------

	.type		.nv.reservedSmem.offset0,@object
	.size		.nv.reservedSmem.offset0,0x4
